//
// Generated by NVIDIA NVVM Compiler
//
// Compiler Build ID: CL-36424714
// Cuda compilation tools, release 13.0, V13.0.88
// Based on NVVM 20.0.0
//

.version 9.0
.target sm_100
.address_size 64

	// .globl	_Z9matrixMulPfS_S_i

.visible .entry _Z9matrixMulPfS_S_i(
	.param .u64 .ptr .align 1 _Z9matrixMulPfS_S_i_param_0,
	.param .u64 .ptr .align 1 _Z9matrixMulPfS_S_i_param_1,
	.param .u64 .ptr .align 1 _Z9matrixMulPfS_S_i_param_2,
	.param .u32 _Z9matrixMulPfS_S_i_param_3
)
{
	.reg .pred 	%p<13>;
	.reg .b32 	%r<80>;
	.reg .b32 	%f<67>;
	.reg .b64 	%rd<48>;

	ld.param.u64 	%rd4, [_Z9matrixMulPfS_S_i_param_0];
	ld.param.u64 	%rd5, [_Z9matrixMulPfS_S_i_param_1];
	ld.param.u32 	%r44, [_Z9matrixMulPfS_S_i_param_3];
	cvta.to.global.u64 	%rd1, %rd5;
	cvta.to.global.u64 	%rd2, %rd4;
	mov.u32 	%r45, %ctaid.x;
	mov.u32 	%r46, %ntid.x;
	mov.u32 	%r47, %tid.x;
	mad.lo.s32 	%r1, %r45, %r46, %r47;
	setp.ge.s32 	%p1, %r1, %r44;
	setp.lt.s32 	%p2, %r44, 1;
	or.pred  	%p3, %p1, %p2;
	@%p3 bra 	$L__BB0_14;
	mul.lo.s32 	%r2, %r44, %r1;
	add.s32 	%r3, %r44, -1;
	and.b32  	%r4, %r44, 7;
	and.b32  	%r5, %r44, 2147483640;
	neg.s32 	%r6, %r5;
	shl.b32 	%r7, %r44, 3;
	mul.lo.s32 	%r8, %r44, 3;
	mul.lo.s32 	%r9, %r44, 7;
	mov.b32 	%r66, 0;
$L__BB0_2:
	setp.lt.u32 	%p4, %r3, 7;
	mov.f32 	%f66, 0f00000000;
	mov.b32 	%r78, 0;
	@%p4 bra 	$L__BB0_5;
	add.s32 	%r75, %r44, %r66;
	shl.b32 	%r50, %r44, 1;
	add.s32 	%r74, %r50, %r66;
	add.s32 	%r73, %r8, %r66;
	shl.b32 	%r51, %r44, 2;
	add.s32 	%r72, %r51, %r66;
	mad.lo.s32 	%r71, %r44, 5, %r66;
	mad.lo.s32 	%r70, %r44, 6, %r66;
	add.s32 	%r69, %r9, %r66;
	mov.f32 	%f66, 0f00000000;
	mov.u32 	%r67, %r2;
	mov.u32 	%r68, %r66;
	mov.u32 	%r76, %r6;
$L__BB0_4:
	.pragma "nounroll";
	mul.wide.s32 	%rd6, %r67, 4;
	add.s64 	%rd7, %rd2, %rd6;
	ld.global.f32 	%f16, [%rd7];
	mul.wide.u32 	%rd8, %r68, 4;
	add.s64 	%rd9, %rd1, %rd8;
	ld.global.f32 	%f17, [%rd9];
	fma.rn.f32 	%f18, %f16, %f17, %f66;
	ld.global.f32 	%f19, [%rd7+4];
	mul.wide.u32 	%rd10, %r75, 4;
	add.s64 	%rd11, %rd1, %rd10;
	ld.global.f32 	%f20, [%rd11];
	fma.rn.f32 	%f21, %f19, %f20, %f18;
	ld.global.f32 	%f22, [%rd7+8];
	mul.wide.u32 	%rd12, %r74, 4;
	add.s64 	%rd13, %rd1, %rd12;
	ld.global.f32 	%f23, [%rd13];
	fma.rn.f32 	%f24, %f22, %f23, %f21;
	ld.global.f32 	%f25, [%rd7+12];
	mul.wide.u32 	%rd14, %r73, 4;
	add.s64 	%rd15, %rd1, %rd14;
	ld.global.f32 	%f26, [%rd15];
	fma.rn.f32 	%f27, %f25, %f26, %f24;
	ld.global.f32 	%f28, [%rd7+16];
	mul.wide.u32 	%rd16, %r72, 4;
	add.s64 	%rd17, %rd1, %rd16;
	ld.global.f32 	%f29, [%rd17];
	fma.rn.f32 	%f30, %f28, %f29, %f27;
	ld.global.f32 	%f31, [%rd7+20];
	mul.wide.u32 	%rd18, %r71, 4;
	add.s64 	%rd19, %rd1, %rd18;
	ld.global.f32 	%f32, [%rd19];
	fma.rn.f32 	%f33, %f31, %f32, %f30;
	ld.global.f32 	%f34, [%rd7+24];
	mul.wide.u32 	%rd20, %r70, 4;
	add.s64 	%rd21, %rd1, %rd20;
	ld.global.f32 	%f35, [%rd21];
	fma.rn.f32 	%f36, %f34, %f35, %f33;
	ld.global.f32 	%f37, [%rd7+28];
	mul.wide.u32 	%rd22, %r69, 4;
	add.s64 	%rd23, %rd1, %rd22;
	ld.global.f32 	%f38, [%rd23];
	fma.rn.f32 	%f66, %f37, %f38, %f36;
	add.s32 	%r76, %r76, 8;
	add.s32 	%r75, %r75, %r7;
	add.s32 	%r74, %r74, %r7;
	add.s32 	%r73, %r73, %r7;
	add.s32 	%r72, %r72, %r7;
	add.s32 	%r71, %r71, %r7;
	add.s32 	%r70, %r70, %r7;
	add.s32 	%r69, %r69, %r7;
	add.s32 	%r68, %r68, %r7;
	add.s32 	%r67, %r67, 8;
	setp.ne.s32 	%p5, %r76, 0;
	mov.u32 	%r78, %r5;
	@%p5 bra 	$L__BB0_4;
$L__BB0_5:
	setp.eq.s32 	%p6, %r4, 0;
	@%p6 bra 	$L__BB0_13;
	add.s32 	%r52, %r4, -1;
	setp.lt.u32 	%p7, %r52, 3;
	@%p7 bra 	$L__BB0_8;
	add.s32 	%r53, %r78, %r2;
	mul.wide.s32 	%rd24, %r53, 4;
	add.s64 	%rd25, %rd2, %rd24;
	ld.global.f32 	%f40, [%rd25];
	mad.lo.s32 	%r54, %r78, %r44, %r66;
	mul.wide.u32 	%rd26, %r54, 4;
	add.s64 	%rd27, %rd1, %rd26;
	ld.global.f32 	%f41, [%rd27];
	fma.rn.f32 	%f42, %f40, %f41, %f66;
	ld.global.f32 	%f43, [%rd25+4];
	add.s32 	%r55, %r54, %r44;
	mul.wide.u32 	%rd28, %r55, 4;
	add.s64 	%rd29, %rd1, %rd28;
	ld.global.f32 	%f44, [%rd29];
	fma.rn.f32 	%f45, %f43, %f44, %f42;
	ld.global.f32 	%f46, [%rd25+8];
	add.s32 	%r56, %r55, %r44;
	mul.wide.u32 	%rd30, %r56, 4;
	add.s64 	%rd31, %rd1, %rd30;
	ld.global.f32 	%f47, [%rd31];
	fma.rn.f32 	%f48, %f46, %f47, %f45;
	ld.global.f32 	%f49, [%rd25+12];
	add.s32 	%r57, %r56, %r44;
	mul.wide.u32 	%rd32, %r57, 4;
	add.s64 	%rd33, %rd1, %rd32;
	ld.global.f32 	%f50, [%rd33];
	fma.rn.f32 	%f66, %f49, %f50, %f48;
	add.s32 	%r78, %r78, 4;
$L__BB0_8:
	and.b32  	%r58, %r44, 3;
	setp.eq.s32 	%p8, %r58, 0;
	@%p8 bra 	$L__BB0_13;
	setp.eq.s32 	%p9, %r58, 1;
	@%p9 bra 	$L__BB0_11;
	add.s32 	%r59, %r78, %r2;
	mul.wide.s32 	%rd34, %r59, 4;
	add.s64 	%rd35, %rd2, %rd34;
	ld.global.f32 	%f52, [%rd35];
	mad.lo.s32 	%r60, %r78, %r44, %r66;
	mul.wide.u32 	%rd36, %r60, 4;
	add.s64 	%rd37, %rd1, %rd36;
	ld.global.f32 	%f53, [%rd37];
	fma.rn.f32 	%f54, %f52, %f53, %f66;
	ld.global.f32 	%f55, [%rd35+4];
	add.s32 	%r61, %r60, %r44;
	mul.wide.u32 	%rd38, %r61, 4;
	add.s64 	%rd39, %rd1, %rd38;
	ld.global.f32 	%f56, [%rd39];
	fma.rn.f32 	%f66, %f55, %f56, %f54;
	add.s32 	%r78, %r78, 2;
$L__BB0_11:
	and.b32  	%r62, %r44, 1;
	setp.eq.b32 	%p10, %r62, 1;
	not.pred 	%p11, %p10;
	@%p11 bra 	$L__BB0_13;
	add.s32 	%r63, %r78, %r2;
	mul.wide.s32 	%rd40, %r63, 4;
	add.s64 	%rd41, %rd2, %rd40;
	ld.global.f32 	%f57, [%rd41];
	mad.lo.s32 	%r64, %r78, %r44, %r66;
	mul.wide.u32 	%rd42, %r64, 4;
	add.s64 	%rd43, %rd1, %rd42;
	ld.global.f32 	%f58, [%rd43];
	fma.rn.f32 	%f66, %f57, %f58, %f66;
$L__BB0_13:
	ld.param.u64 	%rd47, [_Z9matrixMulPfS_S_i_param_2];
	add.s32 	%r65, %r66, %r2;
	cvta.to.global.u64 	%rd44, %rd47;
	mul.wide.s32 	%rd45, %r65, 4;
	add.s64 	%rd46, %rd44, %rd45;
	st.global.f32 	[%rd46], %f66;
	add.s32 	%r66, %r66, 1;
	setp.ne.s32 	%p12, %r66, %r44;
	@%p12 bra 	$L__BB0_2;
$L__BB0_14:
	ret;

}


// ===== COMPILED SASS (sm_100) =====

	.target	sm_100

	.elftype	@"ET_EXEC"


//--------------------- .note.nv.tkinfo           --------------------------
	.section	.note.nv.tkinfo,"",@"SHT_NOTE"
	.sectionflags	@"SHF_NOTE_NV_TKINFO"
	.tkinfo
        /*0018*/ 	.word	0x00000002
        /*0030*/ 	.string	""
        /*0030*/ 	.string	"ptxas"
        /*0030*/ 	.string	"Cuda compilation tools, release 13.0, V13.0.88"
        /*0030*/ 	.string	"Build cuda_13.0.r13.0/compiler.36424714_0"
        /*0030*/ 	.string	"-arch sm_100 -m 64 "



//--------------------- .note.nv.cuinfo           --------------------------
	.section	.note.nv.cuinfo,"",@"SHT_NOTE"
	.sectionflags	@"SHF_NOTE_NV_CUINFO"
        /*0018*/ 	.short	0x0002
        /*001a*/ 	.short	0x0064
        /*001c*/ 	.short	0x0082
	.zero		2


//--------------------- .nv.info                  --------------------------
	.section	.nv.info,"",@"SHT_CUDA_INFO"
	.align	4


	//----- nvinfo : EIATTR_REGCOUNT
	.align		4
        /*0000*/ 	.byte	0x04, 0x2f
        /*0002*/ 	.short	(.L_1 - .L_0)
	.align		4
.L_0:
        /*0004*/ 	.word	index@(_Z9matrixMulPfS_S_i)
        /*0008*/ 	.word	0x00000020


	//----- nvinfo : EIATTR_FRAME_SIZE
	.align		4
.L_1:
        /*000c*/ 	.byte	0x04, 0x11
        /*000e*/ 	.short	(.L_3 - .L_2)
	.align		4
.L_2:
        /*0010*/ 	.word	index@(_Z9matrixMulPfS_S_i)
        /*0014*/ 	.word	0x00000000


	//----- nvinfo : EIATTR_MIN_STACK_SIZE
	.align		4
.L_3:
        /*0018*/ 	.byte	0x04, 0x12
        /*001a*/ 	.short	(.L_5 - .L_4)
	.align		4
.L_4:
        /*001c*/ 	.word	index@(_Z9matrixMulPfS_S_i)
        /*0020*/ 	.word	0x00000000
.L_5:


//--------------------- .nv.compat                --------------------------
	.section	.nv.compat,"",@"SHT_CUDA_COMPAT_INFO"
	.align	4
        /*0000*/ 	.byte	0x02, 0x09, 0x00, 0x00, 0x02, 0x02, 0x01, 0x00, 0x02, 0x05, 0x05, 0x00, 0x03, 0x07, 0x01, 0x01
        /*0010*/ 	.byte	0x02, 0x03, 0x00, 0x00, 0x02, 0x06, 0x01, 0x00, 0x04, 0x0b, 0x08, 0x00, 0x09, 0x00, 0x00, 0x00
        /*0020*/ 	.byte	0x00, 0x00, 0x00, 0x00


//--------------------- .nv.info._Z9matrixMulPfS_S_i --------------------------
	.section	.nv.info._Z9matrixMulPfS_S_i,"",@"SHT_CUDA_INFO"
	.sectionflags	@""
	.align	4


	//----- nvinfo : EIATTR_CUDA_API_VERSION
	.align		4
        /*0000*/ 	.byte	0x04, 0x37
        /*0002*/ 	.short	(.L_7 - .L_6)
.L_6:
        /*0004*/ 	.word	0x00000082


	//----- nvinfo : EIATTR_KPARAM_INFO
	.align		4
.L_7:
        /*0008*/ 	.byte	0x04, 0x17
        /*000a*/ 	.short	(.L_9 - .L_8)
.L_8:
        /*000c*/ 	.word	0x00000000
        /*0010*/ 	.short	0x0003
        /*0012*/ 	.short	0x0018
        /*0014*/ 	.byte	0x00, 0xf0, 0x11, 0x00


	//----- nvinfo : EIATTR_KPARAM_INFO
	.align		4
.L_9:
        /*0018*/ 	.byte	0x04, 0x17
        /*001a*/ 	.short	(.L_11 - .L_10)
.L_10:
        /*001c*/ 	.word	0x00000000
        /*0020*/ 	.short	0x0002
        /*0022*/ 	.short	0x0010
        /*0024*/ 	.byte	0x00, 0xf5, 0x21, 0x00


	//----- nvinfo : EIATTR_KPARAM_INFO
	.align		4
.L_11:
        /*0028*/ 	.byte	0x04, 0x17
        /*002a*/ 	.short	(.L_13 - .L_12)
.L_12:
        /*002c*/ 	.word	0x00000000
        /*0030*/ 	.short	0x0001
        /*0032*/ 	.short	0x0008
        /*0034*/ 	.byte	0x00, 0xf5, 0x21, 0x00


	//----- nvinfo : EIATTR_KPARAM_INFO
	.align		4
.L_13:
        /*0038*/ 	.byte	0x04, 0x17
        /*003a*/ 	.short	(.L_15 - .L_14)
.L_14:
        /*003c*/ 	.word	0x00000000
        /*0040*/ 	.short	0x0000
        /*0042*/ 	.short	0x0000
        /*0044*/ 	.byte	0x00, 0xf5, 0x21, 0x00


	//----- nvinfo : EIATTR_SPARSE_MMA_MASK
	.align		4
.L_15:
        /*0048*/ 	.byte	0x03, 0x50
        /*004a*/ 	.short	0x0000


	//----- nvinfo : EIATTR_MAXREG_COUNT
	.align		4
        /*004c*/ 	.byte	0x03, 0x1b
        /*004e*/ 	.short	0x00ff


	//----- nvinfo : EIATTR_MERCURY_ISA_VERSION
	.align		4
        /*0050*/ 	.byte	0x03, 0x5f
        /*0052*/ 	.short	0x0101


	//----- nvinfo : EIATTR_VRC_CTA_INIT_COUNT
	.align		4
        /*0054*/ 	.byte	0x02, 0x4a
	.zero		1
	.zero		1


	//----- nvinfo : EIATTR_EXIT_INSTR_OFFSETS
	.align		4
        /*0058*/ 	.byte	0x04, 0x1c
        /*005a*/ 	.short	(.L_17 - .L_16)


	//   ....[0]....
.L_16:
        /*005c*/ 	.word	0x00000080


	//   ....[1]....
        /*0060*/ 	.word	0x00000950


	//----- nvinfo : EIATTR_CBANK_PARAM_SIZE
	.align		4
.L_17:
        /*0064*/ 	.byte	0x03, 0x19
        /*0066*/ 	.short	0x001c


	//----- nvinfo : EIATTR_PARAM_CBANK
	.align		4
        /*0068*/ 	.byte	0x04, 0x0a
        /*006a*/ 	.short	(.L_19 - .L_18)
	.align		4
.L_18:
        /*006c*/ 	.word	index@(.nv.constant0._Z9matrixMulPfS_S_i)
        /*0070*/ 	.short	0x0380
        /*0072*/ 	.short	0x001c


	//----- nvinfo : EIATTR_SW_WAR
	.align		4
.L_19:
        /*0074*/ 	.byte	0x04, 0x36
        /*0076*/ 	.short	(.L_21 - .L_20)
.L_20:
        /*0078*/ 	.word	0x00000008
.L_21:


//--------------------- .nv.callgraph             --------------------------
	.section	.nv.callgraph,"",@"SHT_CUDA_CALLGRAPH"
	.align	4
	.sectionentsize	8
	.align		4
        /*0000*/ 	.word	0x00000000
	.align		4
        /*0004*/ 	.word	0xffffffff
	.align		4
        /*0008*/ 	.word	0x00000000
	.align		4
        /*000c*/ 	.word	0xfffffffe
	.align		4
        /*0010*/ 	.word	0x00000000
	.align		4
        /*0014*/ 	.word	0xfffffffd
	.align		4
        /*0018*/ 	.word	0x00000000
	.align		4
        /*001c*/ 	.word	0xfffffffc


//--------------------- .text._Z9matrixMulPfS_S_i --------------------------
	.section	.text._Z9matrixMulPfS_S_i,"ax",@progbits
	.align	128
        .global         _Z9matrixMulPfS_S_i
        .type           _Z9matrixMulPfS_S_i,@function
        .size           _Z9matrixMulPfS_S_i,(.L_x_6 - _Z9matrixMulPfS_S_i)
        .other          _Z9matrixMulPfS_S_i,@"STO_CUDA_ENTRY STV_DEFAULT"
_Z9matrixMulPfS_S_i:
.text._Z9matrixMulPfS_S_i:
[----:B------:R-:W-:Y:S01]  /*0000*/  LDC R1, c[0x0][0x37c] ;  /* 0x0000df00ff017b82 */ /* 0x000fe20000000800 */
[----:B------:R-:W0:Y:S07]  /*0010*/  S2R R3, SR_TID.X ;  /* 0x0000000000037919 */ /* 0x000e2e0000002100 */
[----:B------:R-:W0:Y:S08]  /*0020*/  S2UR UR4, SR_CTAID.X ;  /* 0x00000000000479c3 */ /* 0x000e300000002500 */
[----:B------:R-:W0:Y:S08]  /*0030*/  LDC R2, c[0x0][0x360] ;  /* 0x0000d800ff027b82 */ /* 0x000e300000000800 */
[----:B------:R-:W1:Y:S01]  /*0040*/  LDC R5, c[0x0][0x398] ;  /* 0x0000e600ff057b82 */ /* 0x000e620000000800 */
[----:B0-----:R-:W-:Y:S01]  /*0050*/  IMAD R2, R2, UR4, R3 ;  /* 0x0000000402027c24 */ /* 0x001fe2000f8e0203 */
[----:B-1----:R-:W-:-:S04]  /*0060*/  ISETP.GE.AND P0, PT, R5, 0x1, PT ;  /* 0x000000010500780c */ /* 0x002fc80003f06270 */
[----:B------:R-:W-:-:S13]  /*0070*/  ISETP.GE.OR P0, PT, R2, R5, !P0 ;  /* 0x000000050200720c */ /* 0x000fda0004706670 */
[----:B------:R-:W-:Y:S05]  /*0080*/  @P0 EXIT ;  /* 0x000000000000094d */ /* 0x000fea0003800000 */
[C---:B------:R-:W-:Y:S01]  /*0090*/  IADD3 R0, PT, PT, R5.reuse, -0x1, RZ ;  /* 0xffffffff05007810 */ /* 0x040fe20007ffe0ff */
[----:B------:R-:W-:Y:S01]  /*00a0*/  IMAD R2, R2, R5, RZ ;  /* 0x0000000502027224 */ /* 0x000fe200078e02ff */
[C---:B------:R-:W-:Y:S01]  /*00b0*/  LOP3.LUT R3, R5.reuse, 0x7, RZ, 0xc0, !PT ;  /* 0x0000000705037812 */ /* 0x040fe200078ec0ff */
[----:B------:R-:W0:Y:S01]  /*00c0*/  LDCU.64 UR4, c[0x0][0x358] ;  /* 0x00006b00ff0477ac */ /* 0x000e220008000a00 */
[----:B------:R-:W-:Y:S02]  /*00d0*/  ISETP.GE.U32.AND P0, PT, R0, 0x7, PT ;  /* 0x000000070000780c */ /* 0x000fe40003f06070 */
[----:B------:R-:W-:Y:S01]  /*00e0*/  LOP3.LUT R0, R5, 0x7ffffff8, RZ, 0xc0, !PT ;  /* 0x7ffffff805007812 */ /* 0x000fe200078ec0ff */
[----:B------:R-:W-:-:S03]  /*00f0*/  HFMA2 R5, -RZ, RZ, 0, 0 ;  /* 0x00000000ff057431 */ /* 0x000fc600000001ff */
[----:B------:R-:W-:-:S07]  /*0100*/  IADD3 R4, PT, PT, -R0, RZ, RZ ;  /* 0x000000ff00047210 */ /* 0x000fce0007ffe1ff */
.L_x_4:
[----:B-1----:R-:W-:Y:S02]  /*0110*/  MOV R16, RZ ;  /* 0x000000ff00107202 */ /* 0x002fe40000000f00 */
[----:B------:R-:W-:Y:S01]  /*0120*/  MOV R6, RZ ;  /* 0x000000ff00067202 */ /* 0x000fe20000000f00 */
[----:B------:R-:W-:Y:S06]  /*0130*/  @!P0 BRA `(.L_x_0) ;  /* 0x0000000000f08947 */ /* 0x000fec0003800000 */
[----:B------:R-:W1:Y:S01]  /*0140*/  LDC R8, c[0x0][0x398] ;  /* 0x0000e600ff087b82 */ /* 0x000e620000000800 */
[----:B------:R-:W-:Y:S02]  /*0150*/  MOV R16, RZ ;  /* 0x000000ff00107202 */ /* 0x000fe40000000f00 */
[----:B------:R-:W-:Y:S02]  /*0160*/  MOV R9, R2 ;  /* 0x0000000200097202 */ /* 0x000fe40000000f00 */
[-C--:B------:R-:W-:Y:S02]  /*0170*/  MOV R7, R5.reuse ;  /* 0x0000000500077202 */ /* 0x080fe40000000f00 */
[----:B------:R-:W-:Y:S02]  /*0180*/  MOV R10, R4 ;  /* 0x00000004000a7202 */ /* 0x000fe40000000f00 */
[----:B-1----:R-:W-:Y:S01]  /*0190*/  IADD3 R11, PT, PT, R5, R8, RZ ;  /* 0x00000008050b7210 */ /* 0x002fe20007ffe0ff */
[C-C-:B------:R-:W-:Y:S01]  /*01a0*/  IMAD R25, R8.reuse, 0x3, R5.reuse ;  /* 0x0000000308197824 */ /* 0x140fe200078e0205 */
[CC--:B------:R-:W-:Y:S01]  /*01b0*/  LEA R6, R8.reuse, R5.reuse, 0x1 ;  /* 0x0000000508067211 */ /* 0x0c0fe200078e08ff */
[C-C-:B------:R-:W-:Y:S01]  /*01c0*/  IMAD R29, R8.reuse, 0x5, R5.reuse ;  /* 0x00000005081d7824 */ /* 0x140fe200078e0205 */
[C---:B------:R-:W-:Y:S01]  /*01d0*/  LEA R27, R8.reuse, R5, 0x2 ;  /* 0x00000005081b7211 */ /* 0x040fe200078e10ff */
[----:B------:R-:W-:-:S02]  /*01e0*/  IMAD R24, R8, 0x6, R5 ;  /* 0x0000000608187824 */ /* 0x000fc400078e0205 */
[----:B------:R-:W-:-:S07]  /*01f0*/  IMAD R26, R8, 0x7, R5 ;  /* 0x00000007081a7824 */ /* 0x000fce00078e0205 */
.L_x_1:
[----:B------:R-:W1:Y:S08]  /*0200*/  LDC.64 R14, c[0x0][0x388] ;  /* 0x0000e200ff0e7b82 */ /* 0x000e700000000a00 */
[----:B------:R-:W2:Y:S01]  /*0210*/  LDC.64 R12, c[0x0][0x380] ;  /* 0x0000e000ff0c7b82 */ /* 0x000ea20000000a00 */
[----:B-1----:R-:W-:-:S06]  /*0220*/  IMAD.WIDE.U32 R18, R7, 0x4, R14 ;  /* 0x0000000407127825 */ /* 0x002fcc00078e000e */
[----:B0-----:R-:W3:Y:S01]  /*0230*/  LDG.E R18, desc[UR4][R18.64] ;  /* 0x0000000412127981 */ /* 0x001ee2000c1e1900 */
[----:B--2---:R-:W-:-:S05]  /*0240*/  IMAD.WIDE R12, R9, 0x4, R12 ;  /* 0x00000004090c7825 */ /* 0x004fca00078e020c */
[----:B------:R-:W3:Y:S01]  /*0250*/  LDG.E R17, desc[UR4][R12.64] ;  /* 0x000000040c117981 */ /* 0x000ee2000c1e1900 */
[----:B------:R-:W-:-:S03]  /*0260*/  IMAD.WIDE.U32 R22, R11, 0x4, R14 ;  /* 0x000000040b167825 */ /* 0x000fc600078e000e */
[----:B------:R-:W2:Y:S01]  /*0270*/  LDG.E R19, desc[UR4][R12.64+0x8] ;  /* 0x000008040c137981 */ /* 0x000ea2000c1e1900 */
[----:B------:R-:W-:-:S03]  /*0280*/  IMAD.WIDE.U32 R20, R6, 0x4, R14 ;  /* 0x0000000406147825 */ /* 0x000fc600078e000e */
[----:B------:R-:W4:Y:S04]  /*0290*/  LDG.E R22, desc[UR4][R22.64] ;  /* 0x0000000416167981 */ /* 0x000f28000c1e1900 */
[----:B------:R-:W2:Y:S04]  /*02a0*/  LDG.E R20, desc[UR4][R20.64] ;  /* 0x0000000414147981 */ /* 0x000ea8000c1e1900 */
[----:B------:R-:W5:Y:S01]  /*02b0*/  LDG.E R23, desc[UR4][R12.64+0x10] ;  /* 0x000010040c177981 */ /* 0x000f62000c1e1900 */
[----:B---3--:R-:W-:-:S03]  /*02c0*/  FFMA R17, R17, R18, R16 ;  /* 0x0000001211117223 */ /* 0x008fc60000000010 */
[----:B------:R-:W4:Y:S02]  /*02d0*/  LDG.E R16, desc[UR4][R12.64+0x4] ;  /* 0x000004040c107981 */ /* 0x000f24000c1e1900 */
[----:B----4-:R-:W-:Y:S01]  /*02e0*/  FFMA R28, R16, R22, R17 ;  /* 0x00000016101c7223 */ /* 0x010fe20000000011 */
[----:B------:R-:W-:-:S04]  /*02f0*/  IMAD.WIDE.U32 R16, R25, 0x4, R14 ;  /* 0x0000000419107825 */ /* 0x000fc800078e000e */
[----:B--2---:R-:W-:Y:S01]  /*0300*/  FFMA R28, R19, R20, R28 ;  /* 0x00000014131c7223 */ /* 0x004fe2000000001c */
[--C-:B------:R-:W-:Y:S01]  /*0310*/  IMAD.WIDE.U32 R18, R27, 0x4, R14.reuse ;  /* 0x000000041b127825 */ /* 0x100fe200078e000e */
[----:B------:R-:W2:Y:S05]  /*0320*/  LDG.E R16, desc[UR4][R16.64] ;  /* 0x0000000410107981 */ /* 0x000eaa000c1e1900 */
[----:B------:R-:W5:Y:S04]  /*0330*/  LDG.E R18, desc[UR4][R18.64] ;  /* 0x0000000412127981 */ /* 0x000f68000c1e1900 */
[----:B------:R-:W2:Y:S01]  /*0340*/  LDG.E R17, desc[UR4][R12.64+0xc] ;  /* 0x00000c040c117981 */ /* 0x000ea2000c1e1900 */
[----:B------:R-:W-:-:S03]  /*0350*/  IMAD.WIDE.U32 R20, R29, 0x4, R14 ;  /* 0x000000041d147825 */ /* 0x000fc600078e000e */
[----:B------:R-:W3:Y:S04]  /*0360*/  LDG.E R19, desc[UR4][R12.64+0x1c] ;  /* 0x00001c040c137981 */ /* 0x000ee8000c1e1900 */
[----:B------:R-:W4:Y:S01]  /*0370*/  LDG.E R20, desc[UR4][R20.64] ;  /* 0x0000000414147981 */ /* 0x000f22000c1e1900 */
[----:B--2---:R-:W-:-:S03]  /*0380*/  FFMA R28, R17, R16, R28 ;  /* 0x00000010111c7223 */ /* 0x004fc6000000001c */
[----:B------:R-:W4:Y:S01]  /*0390*/  LDG.E R17, desc[UR4][R12.64+0x14] ;  /* 0x000014040c117981 */ /* 0x000f22000c1e1900 */
[----:B-----5:R-:W-:Y:S01]  /*03a0*/  FFMA R28, R23, R18, R28 ;  /* 0x00000012171c7223 */ /* 0x020fe2000000001c */
[--C-:B------:R-:W-:Y:S02]  /*03b0*/  IMAD.WIDE.U32 R22, R24, 0x4, R14.reuse ;  /* 0x0000000418167825 */ /* 0x100fe400078e000e */
[----:B------:R-:W2:Y:S02]  /*03c0*/  LDG.E R16, desc[UR4][R12.64+0x18] ;  /* 0x000018040c107981 */ /* 0x000ea4000c1e1900 */
[----:B------:R-:W-:Y:S02]  /*03d0*/  IMAD.WIDE.U32 R14, R26, 0x4, R14 ;  /* 0x000000041a0e7825 */ /* 0x000fe400078e000e */
[----:B------:R-:W2:Y:S04]  /*03e0*/  LDG.E R22, desc[UR4][R22.64] ;  /* 0x0000000416167981 */ /* 0x000ea8000c1e1900 */
[----:B------:R-:W3:Y:S01]  /*03f0*/  LDG.E R14, desc[UR4][R14.64] ;  /* 0x000000040e0e7981 */ /* 0x000ee2000c1e1900 */
[----:B------:R-:W-:-:S04]  /*0400*/  IADD3 R10, PT, PT, R10, 0x8, RZ ;  /* 0x000000080a0a7810 */ /* 0x000fc80007ffe0ff */
[----:B------:R-:W-:Y:S01]  /*0410*/  ISETP.NE.AND P1, PT, R10, RZ, PT ;  /* 0x000000ff0a00720c */ /* 0x000fe20003f25270 */
[C---:B------:R-:W-:Y:S01]  /*0420*/  IMAD R27, R8.reuse, 0x8, R27 ;  /* 0x00000008081b7824 */ /* 0x040fe200078e021b */
[C---:B------:R-:W-:Y:S02]  /*0430*/  LEA R11, R8.reuse, R11, 0x3 ;  /* 0x0000000b080b7211 */ /* 0x040fe400078e18ff */
[C---:B------:R-:W-:Y:S02]  /*0440*/  LEA R6, R8.reuse, R6, 0x3 ;  /* 0x0000000608067211 */ /* 0x040fe400078e18ff */
[C---:B------:R-:W-:Y:S02]  /*0450*/  LEA R25, R8.reuse, R25, 0x3 ;  /* 0x0000001908197211 */ /* 0x040fe400078e18ff */
[C---:B------:R-:W-:Y:S02]  /*0460*/  LEA R29, R8.reuse, R29, 0x3 ;  /* 0x0000001d081d7211 */ /* 0x040fe400078e18ff */
[----:B------:R-:W-:-:S02]  /*0470*/  LEA R24, R8, R24, 0x3 ;  /* 0x0000001808187211 */ /* 0x000fc400078e18ff */
[C---:B------:R-:W-:Y:S02]  /*0480*/  LEA R26, R8.reuse, R26, 0x3 ;  /* 0x0000001a081a7211 */ /* 0x040fe400078e18ff */
[----:B------:R-:W-:Y:S02]  /*0490*/  LEA R7, R8, R7, 0x3 ;  /* 0x0000000708077211 */ /* 0x000fe400078e18ff */
[----:B------:R-:W-:Y:S01]  /*04a0*/  IADD3 R9, PT, PT, R9, 0x8, RZ ;  /* 0x0000000809097810 */ /* 0x000fe20007ffe0ff */
[----:B----4-:R-:W-:-:S04]  /*04b0*/  FFMA R17, R17, R20, R28 ;  /* 0x0000001411117223 */ /* 0x010fc8000000001c */
[----:B--2---:R-:W-:-:S04]  /*04c0*/  FFMA R16, R16, R22, R17 ;  /* 0x0000001610107223 */ /* 0x004fc80000000011 */
[----:B---3--:R-:W-:Y:S01]  /*04d0*/  FFMA R16, R19, R14, R16 ;  /* 0x0000000e13107223 */ /* 0x008fe20000000010 */
[----:B------:R-:W-:Y:S06]  /*04e0*/  @P1 BRA `(.L_x_1) ;  /* 0xfffffffc00441947 */ /* 0x000fec000383ffff */
[----:B------:R-:W-:-:S07]  /*04f0*/  MOV R6, R0 ;  /* 0x0000000000067202 */ /* 0x000fce0000000f00 */
.L_x_0:
[----:B------:R-:W-:-:S13]  /*0500*/  ISETP.NE.AND P1, PT, R3, RZ, PT ;  /* 0x000000ff0300720c */ /* 0x000fda0003f25270 */
[----:B------:R-:W-:Y:S05]  /*0510*/  @!P1 BRA `(.L_x_2) ;  /* 0x0000000000ec9947 */ /* 0x000fea0003800000 */
[----:B------:R-:W1:Y:S01]  /*0520*/  LDC R7, c[0x0][0x398] ;  /* 0x0000e600ff077b82 */ /* 0x000e620000000800 */
[----:B------:R-:W-:-:S04]  /*0530*/  IADD3 R8, PT, PT, R3, -0x1, RZ ;  /* 0xffffffff03087810 */ /* 0x000fc80007ffe0ff */
[----:B------:R-:W-:Y:S02]  /*0540*/  ISETP.GE.U32.AND P1, PT, R8, 0x3, PT ;  /* 0x000000030800780c */ /* 0x000fe40003f26070 */
[----:B-1----:R-:W-:-:S11]  /*0550*/  LOP3.LUT P2, R20, R7, 0x3, RZ, 0xc0, !PT ;  /* 0x0000000307147812 */ /* 0x002fd6000784c0ff */
[----:B------:R-:W-:Y:S05]  /*0560*/  @!P1 BRA `(.L_x_3) ;  /* 0x0000000000689947 */ /* 0x000fea0003800000 */
[----:B------:R-:W1:Y:S01]  /*0570*/  LDC R22, c[0x0][0x398] ;  /* 0x0000e600ff167b82 */ /* 0x000e620000000800 */
[----:B------:R-:W-:-:S07]  /*0580*/  IADD3 R13, PT, PT, R2, R6, RZ ;  /* 0x00000006020d7210 */ /* 0x000fce0007ffe0ff */
[----:B------:R-:W2:Y:S08]  /*0590*/  LDC.64 R10, c[0x0][0x388] ;  /* 0x0000e200ff0a7b82 */ /* 0x000eb00000000a00 */
[----:B------:R-:W3:Y:S01]  /*05a0*/  LDC.64 R8, c[0x0][0x380] ;  /* 0x0000e000ff087b82 */ /* 0x000ee20000000a00 */
[----:B-1----:R-:W-:-:S04]  /*05b0*/  IMAD R19, R6, R22, R5 ;  /* 0x0000001606137224 */ /* 0x002fc800078e0205 */
[C---:B------:R-:W-:Y:S02]  /*05c0*/  IMAD.IADD R15, R19.reuse, 0x1, R22 ;  /* 0x00000001130f7824 */ /* 0x040fe400078e0216 */
[----:B--2---:R-:W-:-:S03]  /*05d0*/  IMAD.WIDE.U32 R18, R19, 0x4, R10 ;  /* 0x0000000413127825 */ /* 0x004fc600078e000a */
[----:B------:R-:W-:-:S03]  /*05e0*/  IADD3 R21, PT, PT, R15, R22, RZ ;  /* 0x000000160f157210 */ /* 0x000fc60007ffe0ff */
[----:B0-----:R-:W2:Y:S01]  /*05f0*/  LDG.E R19, desc[UR4][R18.64] ;  /* 0x0000000412137981 */ /* 0x001ea2000c1e1900 */
[----:B---3--:R-:W-:-:S04]  /*0600*/  IMAD.WIDE R8, R13, 0x4, R8 ;  /* 0x000000040d087825 */ /* 0x008fc800078e0208 */
[--C-:B------:R-:W-:Y:S01]  /*0610*/  IMAD.WIDE.U32 R12, R15, 0x4, R10.reuse ;  /* 0x000000040f0c7825 */ /* 0x100fe200078e000a */
[----:B------:R-:W2:Y:S03]  /*0620*/  LDG.E R17, desc[UR4][R8.64] ;  /* 0x0000000408117981 */ /* 0x000ea6000c1e1900 */
[C-C-:B------:R-:W-:Y:S01]  /*0630*/  IMAD.WIDE.U32 R14, R21.reuse, 0x4, R10.reuse ;  /* 0x00000004150e7825 */ /* 0x140fe200078e000a */
[----:B------:R-:W-:Y:S01]  /*0640*/  IADD3 R21, PT, PT, R21, R22, RZ ;  /* 0x0000001615157210 */ /* 0x000fe20007ffe0ff */
[----:B------:R-:W3:Y:S04]  /*0650*/  LDG.E R12, desc[UR4][R12.64] ;  /* 0x000000040c0c7981 */ /* 0x000ee8000c1e1900 */
[----:B------:R-:W3:Y:S01]  /*0660*/  LDG.E R22, desc[UR4][R8.64+0x4] ;  /* 0x0000040408167981 */ /* 0x000ee2000c1e1900 */
[----:B------:R-:W-:-:S03]  /*0670*/  IMAD.WIDE.U32 R10, R21, 0x4, R10 ;  /* 0x00000004150a7825 */ /* 0x000fc600078e000a */
[----:B------:R-:W4:Y:S04]  /*0680*/  LDG.E R14, desc[UR4][R14.64] ;  /* 0x000000040e0e7981 */ /* 0x000f28000c1e1900 */
[----:B------:R-:W4:Y:S04]  /*0690*/  LDG.E R24, desc[UR4][R8.64+0x8] ;  /* 0x0000080408187981 */ /* 0x000f28000c1e1900 */
[----:B------:R-:W5:Y:S04]  /*06a0*/  LDG.E R26, desc[UR4][R8.64+0xc] ;  /* 0x00000c04081a7981 */ /* 0x000f68000c1e1900 */
[----:B------:R-:W5:Y:S01]  /*06b0*/  LDG.E R10, desc[UR4][R10.64] ;  /* 0x000000040a0a7981 */ /* 0x000f62000c1e1900 */
[----:B------:R-:W-:Y:S01]  /*06c0*/  IADD3 R6, PT, PT, R6, 0x4, RZ ;  /* 0x0000000406067810 */ /* 0x000fe20007ffe0ff */
[----:B--2---:R-:W-:-:S04]  /*06d0*/  FFMA R17, R17, R19, R16 ;  /* 0x0000001311117223 */ /* 0x004fc80000000010 */
[----:B---3--:R-:W-:-:S04]  /*06e0*/  FFMA R17, R22, R12, R17 ;  /* 0x0000000c16117223 */ /* 0x008fc80000000011 */
[----:B----4-:R-:W-:-:S04]  /*06f0*/  FFMA R17, R24, R14, R17 ;  /* 0x0000000e18117223 */ /* 0x010fc80000000011 */
[----:B-----5:R-:W-:-:S07]  /*0700*/  FFMA R16, R26, R10, R17 ;  /* 0x0000000a1a107223 */ /* 0x020fce0000000011 */
.L_x_3:
[----:B------:R-:W-:Y:S05]  /*0710*/  @!P2 BRA `(.L_x_2) ;  /* 0x00000000006ca947 */ /* 0x000fea0003800000 */
[----:B------:R-:W1:Y:S01]  /*0720*/  LDC.64 R18, c[0x0][0x388] ;  /* 0x0000e200ff127b82 */ /* 0x000e620000000a00 */
[----:B------:R-:W-:Y:S02]  /*0730*/  ISETP.NE.AND P1, PT, R20, 0x1, PT ;  /* 0x000000011400780c */ /* 0x000fe40003f25270 */
[----:B------:R-:W-:-:S04]  /*0740*/  LOP3.LUT R12, R7, 0x1, RZ, 0xc0, !PT ;  /* 0x00000001070c7812 */ /* 0x000fc800078ec0ff */
[----:B------:R-:W-:Y:S01]  /*0750*/  ISETP.NE.U32.AND P2, PT, R12, 0x1, PT ;  /* 0x000000010c00780c */ /* 0x000fe20003f45070 */
[----:B------:R-:W2:Y:S06]  /*0760*/  LDC.64 R14, c[0x0][0x380] ;  /* 0x0000e000ff0e7b82 */ /* 0x000eac0000000a00 */
[----:B------:R-:W-:Y:S01]  /*0770*/  @P1 IMAD R12, R6, R7, R5 ;  /* 0x00000007060c1224 */ /* 0x000fe200078e0205 */
[----:B------:R-:W-:Y:S01]  /*0780*/  @P1 IADD3 R17, PT, PT, R2, R6, RZ ;  /* 0x0000000602111210 */ /* 0x000fe20007ffe0ff */
[----:B------:R-:W3:Y:S01]  /*0790*/  LDC.64 R8, c[0x0][0x380] ;  /* 0x0000e000ff087b82 */ /* 0x000ee20000000a00 */
[----:B------:R-:W-:-:S02]  /*07a0*/  @P1 IADD3 R6, PT, PT, R6, 0x2, RZ ;  /* 0x0000000206061810 */ /* 0x000fc40007ffe0ff */
[----:B------:R-:W-:-:S03]  /*07b0*/  @P1 IADD3 R21, PT, PT, R12, R7, RZ ;  /* 0x000000070c151210 */ /* 0x000fc60007ffe0ff */
[----:B------:R-:W-:Y:S02]  /*07c0*/  @!P2 IMAD R7, R6, R7, R5 ;  /* 0x000000070607a224 */ /* 0x000fe400078e0205 */
[----:B------:R-:W4:Y:S01]  /*07d0*/  LDC.64 R10, c[0x0][0x388] ;  /* 0x0000e200ff0a7b82 */ /* 0x000f220000000a00 */
[----:B-1----:R-:W-:-:S04]  /*07e0*/  @P1 IMAD.WIDE.U32 R12, R12, 0x4, R18 ;  /* 0x000000040c0c1825 */ /* 0x002fc800078e0012 */
[----:B------:R-:W-:Y:S02]  /*07f0*/  @P1 IMAD.WIDE.U32 R18, R21, 0x4, R18 ;  /* 0x0000000415121825 */ /* 0x000fe400078e0012 */
[----:B0-----:R-:W5:Y:S02]  /*0800*/  @P1 LDG.E R12, desc[UR4][R12.64] ;  /* 0x000000040c0c1981 */ /* 0x001f64000c1e1900 */
[----:B--2---:R-:W-:Y:S01]  /*0810*/  @P1 IMAD.WIDE R14, R17, 0x4, R14 ;  /* 0x00000004110e1825 */ /* 0x004fe200078e020e */
[----:B------:R-:W-:Y:S01]  /*0820*/  @!P2 IADD3 R17, PT, PT, R2, R6, RZ ;  /* 0x000000060211a210 */ /* 0x000fe20007ffe0ff */
[----:B------:R-:W2:Y:S04]  /*0830*/  @P1 LDG.E R18, desc[UR4][R18.64] ;  /* 0x0000000412121981 */ /* 0x000ea8000c1e1900 */
[----:B------:R-:W5:Y:S01]  /*0840*/  @P1 LDG.E R21, desc[UR4][R14.64] ;  /* 0x000000040e151981 */ /* 0x000f62000c1e1900 */
[----:B---3--:R-:W-:-:S03]  /*0850*/  @!P2 IMAD.WIDE R8, R17, 0x4, R8 ;  /* 0x000000041108a825 */ /* 0x008fc600078e0208 */
[----:B------:R-:W2:Y:S04]  /*0860*/  @P1 LDG.E R6, desc[UR4][R14.64+0x4] ;  /* 0x000004040e061981 */ /* 0x000ea8000c1e1900 */
[----:B------:R-:W3:Y:S01]  /*0870*/  @!P2 LDG.E R9, desc[UR4][R8.64] ;  /* 0x000000040809a981 */ /* 0x000ee2000c1e1900 */
[----:B----4-:R-:W-:-:S06]  /*0880*/  @!P2 IMAD.WIDE.U32 R10, R7, 0x4, R10 ;  /* 0x00000004070aa825 */ /* 0x010fcc00078e000a */
[----:B------:R-:W3:Y:S01]  /*0890*/  @!P2 LDG.E R10, desc[UR4][R10.64] ;  /* 0x000000040a0aa981 */ /* 0x000ee2000c1e1900 */
[----:B-----5:R-:W-:-:S04]  /*08a0*/  @P1 FFMA R21, R21, R12, R16 ;  /* 0x0000000c15151223 */ /* 0x020fc80000000010 */
[----:B--2---:R-:W-:-:S04]  /*08b0*/  @P1 FFMA R16, R6, R18, R21 ;  /* 0x0000001206101223 */ /* 0x004fc80000000015 */
[----:B---3--:R-:W-:-:S07]  /*08c0*/  @!P2 FFMA R16, R9, R10, R16 ;  /* 0x0000000a0910a223 */ /* 0x008fce0000000010 */
.L_x_2:
[----:B------:R-:W1:Y:S01]  /*08d0*/  LDCU UR6, c[0x0][0x398] ;  /* 0x00007300ff0677ac */ /* 0x000e620008000800 */
[----:B------:R-:W2:Y:S01]  /*08e0*/  LDC.64 R6, c[0x0][0x390] ;  /* 0x0000e400ff067b82 */ /* 0x000ea20000000a00 */
[----:B------:R-:W-:Y:S02]  /*08f0*/  IADD3 R9, PT, PT, R2, R5, RZ ;  /* 0x0000000502097210 */ /* 0x000fe40007ffe0ff */
[----:B------:R-:W-:-:S04]  /*0900*/  IADD3 R5, PT, PT, R5, 0x1, RZ ;  /* 0x0000000105057810 */ /* 0x000fc80007ffe0ff */
[----:B-1----:R-:W-:Y:S01]  /*0910*/  ISETP.NE.AND P1, PT, R5, UR6, PT ;  /* 0x0000000605007c0c */ /* 0x002fe2000bf25270 */
[----:B--2---:R-:W-:-:S05]  /*0920*/  IMAD.WIDE R6, R9, 0x4, R6 ;  /* 0x0000000409067825 */ /* 0x004fca00078e0206 */
[----:B0-----:R1:W-:Y:S07]  /*0930*/  STG.E desc[UR4][R6.64], R16 ;  /* 0x0000001006007986 */ /* 0x0013ee000c101904 */
[----:B------:R-:W-:Y:S05]  /*0940*/  @P1 BRA `(.L_x_4) ;  /* 0xfffffff400f01947 */ /* 0x000fea000383ffff */
[----:B------:R-:W-:Y:S05]  /*0950*/  EXIT ;  /* 0x000000000000794d */ /* 0x000fea0003800000 */
.L_x_5:
[----:B------:R-:W-:-:S00]  /*0960*/  BRA `(.L_x_5) ;  /* 0xfffffffc00fc7947 */ /* 0x000fc0000383ffff */
[----:B------:R-:W-:-:S00]  /*0970*/  NOP ;  /* 0x0000000000007918 */ /* 0x000fc00000000000 */
        /* <DEDUP_REMOVED lines=8> */
.L_x_6:


//--------------------- .nv.shared.reserved.0     --------------------------
	.section	.nv.shared.reserved.0,"aw",@nobits
	.weak		__nv_reservedSMEM_offset_0_alias
	.size		__nv_reservedSMEM_offset_0_alias, 0, 64
	.other		__nv_reservedSMEM_offset_0_alias,@"STO_CUDA_RESERVED_SHARED STV_DEFAULT"
__nv_reservedSMEM_offset_0_alias:
	.zero		0
	.zero		64


//--------------------- .nv.constant0._Z9matrixMulPfS_S_i --------------------------
	.section	.nv.constant0._Z9matrixMulPfS_S_i,"a",@progbits
	.sectionflags	@""
	.align	4
.nv.constant0._Z9matrixMulPfS_S_i:
	.zero		924


//--------------------- SYMBOLS --------------------------

	.type		.nv.reservedSmem.offset0,@object
	.size		.nv.reservedSmem.offset0,0x4
